	.headerflags	@"EF_CUDA_TEXMODE_UNIFIED EF_CUDA_64BIT_ADDRESS EF_CUDA_ACCELERATORS EF_CUDA_SM90 EF_CUDA_VIRTUAL_SM(EF_CUDA_SM90)"
	.elftype	@"ET_EXEC"


//--------------------- .nv.info                  --------------------------
	.section	.nv.info,"",@"SHT_CUDA_INFO"
	.align	4


	//----- nvinfo : EIATTR_REGCOUNT
	.align		4
        /*0000*/ 	.byte	0x04, 0x2f
        /*0002*/ 	.short	(.L_1 - .L_0)
	.align		4
.L_0:
        /*0004*/ 	.word	index@(triton_poi_fused__to_copy__unsafe_index_add_arange_clamp_mul_sub_0)
        /*0008*/ 	.word	0x00000018


	//----- nvinfo : EIATTR_MIN_STACK_SIZE
	.align		4
.L_1:
        /*000c*/ 	.byte	0x04, 0x12
        /*000e*/ 	.short	(.L_3 - .L_2)
	.align		4
.L_2:
        /*0010*/ 	.word	index@(triton_poi_fused__to_copy__unsafe_index_add_arange_clamp_mul_sub_0)
        /*0014*/ 	.word	0x00000000


	//----- nvinfo : EIATTR_FRAME_SIZE
	.align		4
.L_3:
        /*0018*/ 	.byte	0x04, 0x11
        /*001a*/ 	.short	(.L_5 - .L_4)
	.align		4
.L_4:
        /*001c*/ 	.word	index@(triton_poi_fused__to_copy__unsafe_index_add_arange_clamp_mul_sub_0)
        /*0020*/ 	.word	0x00000000


	//----- nvinfo : EIATTR_MIN_STACK_SIZE
	.align		4
.L_5:
        /*0024*/ 	.byte	0x04, 0x12
        /*0026*/ 	.short	(.L_7 - .L_6)
	.align		4
.L_6:
        /*0028*/ 	.word	index@(triton_poi_fused__to_copy__unsafe_index_add_arange_clamp_mul_sub_0)
        /*002c*/ 	.word	0x00000000
.L_7:


//--------------------- .nv.info.triton_poi_fused__to_copy__unsafe_index_add_arange_clamp_mul_sub_0 --------------------------
	.section	.nv.info.triton_poi_fused__to_copy__unsafe_index_add_arange_clamp_mul_sub_0,"",@"SHT_CUDA_INFO"
	.sectionflags	@""
	.align	4


	//----- nvinfo : EIATTR_CUDA_API_VERSION
	.align		4
        /*0000*/ 	.byte	0x04, 0x37
        /*0002*/ 	.short	(.L_9 - .L_8)
.L_8:
        /*0004*/ 	.word	0x0000007c


	//----- nvinfo : EIATTR_KPARAM_INFO
	.align		4
.L_9:
        /*0008*/ 	.byte	0x04, 0x17
        /*000a*/ 	.short	(.L_11 - .L_10)
.L_10:
        /*000c*/ 	.word	0x00000000
        /*0010*/ 	.short	0x0002
        /*0012*/ 	.short	0x0010
        /*0014*/ 	.byte	0x00, 0xf0, 0x11, 0x00


	//----- nvinfo : EIATTR_KPARAM_INFO
	.align		4
.L_11:
        /*0018*/ 	.byte	0x04, 0x17
        /*001a*/ 	.short	(.L_13 - .L_12)
.L_12:
        /*001c*/ 	.word	0x00000000
        /*0020*/ 	.short	0x0001
        /*0022*/ 	.short	0x0008
        /*0024*/ 	.byte	0x00, 0xf4, 0x21, 0x00


	//----- nvinfo : EIATTR_KPARAM_INFO
	.align		4
.L_13:
        /*0028*/ 	.byte	0x04, 0x17
        /*002a*/ 	.short	(.L_15 - .L_14)
.L_14:
        /*002c*/ 	.word	0x00000000
        /*0030*/ 	.short	0x0000
        /*0032*/ 	.short	0x0000
        /*0034*/ 	.byte	0x00, 0xf4, 0x21, 0x00


	//----- nvinfo : EIATTR_SPARSE_MMA_MASK
	.align		4
.L_15:
        /*0038*/ 	.byte	0x03, 0x50
        /*003a*/ 	.short	0x0000


	//----- nvinfo : EIATTR_MAXREG_COUNT
	.align		4
        /*003c*/ 	.byte	0x03, 0x1b
        /*003e*/ 	.short	0x00ff


	//----- nvinfo : EIATTR_EXIT_INSTR_OFFSETS
	.align		4
        /*0040*/ 	.byte	0x04, 0x1c
        /*0042*/ 	.short	(.L_17 - .L_16)


	//   ....[0]....
.L_16:
        /*0044*/ 	.word	0x00000450


	//   ....[1]....
        /*0048*/ 	.word	0x00000470


	//----- nvinfo : EIATTR_REQNTID
	.align		4
.L_17:
        /*004c*/ 	.byte	0x04, 0x10
        /*004e*/ 	.short	(.L_19 - .L_18)
.L_18:
        /*0050*/ 	.word	0x00000080
        /*0054*/ 	.word	0x00000001
        /*0058*/ 	.word	0x00000001


	//----- nvinfo : EIATTR_CBANK_PARAM_SIZE
	.align		4
.L_19:
        /*005c*/ 	.byte	0x03, 0x19
        /*005e*/ 	.short	0x0014


	//----- nvinfo : EIATTR_PARAM_CBANK
	.align		4
        /*0060*/ 	.byte	0x04, 0x0a
        /*0062*/ 	.short	(.L_21 - .L_20)
	.align		4
.L_20:
        /*0064*/ 	.word	index@(.nv.constant0.triton_poi_fused__to_copy__unsafe_index_add_arange_clamp_mul_sub_0)
        /*0068*/ 	.short	0x0210
        /*006a*/ 	.short	0x0014


	//----- nvinfo : EIATTR_SW_WAR
	.align		4
.L_21:
        /*006c*/ 	.byte	0x04, 0x36
        /*006e*/ 	.short	(.L_23 - .L_22)
.L_22:
        /*0070*/ 	.word	0x00000008
.L_23:


//--------------------- .nv.callgraph             --------------------------
	.section	.nv.callgraph,"",@"SHT_CUDA_CALLGRAPH"
	.align	4
	.sectionentsize	8
	.align		4
        /*0000*/ 	.word	0x00000000
	.align		4
        /*0004*/ 	.word	0xffffffff
	.align		4
        /*0008*/ 	.word	0x00000000
	.align		4
        /*000c*/ 	.word	0xfffffffe
	.align		4
        /*0010*/ 	.word	0x00000000
	.align		4
        /*0014*/ 	.word	0xfffffffd
	.align		4
        /*0018*/ 	.word	0x00000000
	.align		4
        /*001c*/ 	.word	0xfffffffc


//--------------------- .text.triton_poi_fused__to_copy__unsafe_index_add_arange_clamp_mul_sub_0 --------------------------
	.section	.text.triton_poi_fused__to_copy__unsafe_index_add_arange_clamp_mul_sub_0,"ax",@progbits
	.align	128
        .global         triton_poi_fused__to_copy__unsafe_index_add_arange_clamp_mul_sub_0
        .type           triton_poi_fused__to_copy__unsafe_index_add_arange_clamp_mul_sub_0,@function
        .size           triton_poi_fused__to_copy__unsafe_index_add_arange_clamp_mul_sub_0,(.L_x_1 - triton_poi_fused__to_copy__unsafe_index_add_arange_clamp_mul_sub_0)
        .other          triton_poi_fused__to_copy__unsafe_index_add_arange_clamp_mul_sub_0,@"STO_CUDA_ENTRY STV_DEFAULT"
triton_poi_fused__to_copy__unsafe_index_add_arange_clamp_mul_sub_0:
.text.triton_poi_fused__to_copy__unsafe_index_add_arange_clamp_mul_sub_0:
[----:B------:R-:W0:Y:S02]  /*0000*/  LDC R1, c[0x0][0x28] ;  /* 0x00000a00ff017b82 */ /* 0x000e240000000800 */
[----:B------:R-:W1:Y:S01]  /*0010*/  S2R R4, SR_TID.X ;  /* 0x0000000000047919 */ /* 0x000e620000002100 */
[----:B------:R-:W-:Y:S01]  /*0020*/  IMAD.MOV.U32 R8, RZ, RZ, 0x10 ;  /* 0x00000010ff087424 */ /* 0x000fe200078e00ff */
[----:B------:R-:W-:Y:S01]  /*0030*/  ULDC.64 UR4, c[0x0][0x218] ;  /* 0x0000860000047ab9 */ /* 0x000fe20000000a00 */
[----:B------:R-:W-:Y:S01]  /*0040*/  IMAD.MOV.U32 R9, RZ, RZ, 0x0 ;  /* 0x00000000ff097424 */ /* 0x000fe200078e00ff */
[----:B------:R-:W2:Y:S01]  /*0050*/  S2R R13, SR_CTAID.X ;  /* 0x00000000000d7919 */ /* 0x000ea20000002500 */
[----:B------:R-:W-:Y:S02]  /*0060*/  IMAD.MOV.U32 R21, RZ, RZ, RZ ;  /* 0x000000ffff157224 */ /* 0x000fe400078e00ff */
[----:B------:R-:W-:Y:S01]  /*0070*/  IMAD.MOV.U32 R18, RZ, RZ, RZ ;  /* 0x000000ffff127224 */ /* 0x000fe200078e00ff */
[----:B-1----:R-:W-:-:S05]  /*0080*/  LOP3.LUT R4, R4, 0x7f, RZ, 0xc0, !PT ;  /* 0x0000007f04047812 */ /* 0x002fca00078ec0ff */
[----:B--2---:R-:W-:-:S05]  /*0090*/  IMAD R4, R13, 0x80, R4 ;  /* 0x000000800d047824 */ /* 0x004fca00078e0204 */
[----:B------:R-:W-:-:S04]  /*00a0*/  SHF.R.S32.HI R3, RZ, 0x1f, R4 ;  /* 0x0000001fff037819 */ /* 0x000fc80000011404 */
[----:B------:R-:W-:-:S04]  /*00b0*/  LEA.HI R3, R3, R4, RZ, 0x2 ;  /* 0x0000000403037211 */ /* 0x000fc800078f10ff */
[----:B------:R-:W-:Y:S02]  /*00c0*/  SHF.R.S32.HI R0, RZ, 0x2, R3 ;  /* 0x00000002ff007819 */ /* 0x000fe40000011403 */
[----:B------:R-:W-:Y:S02]  /*00d0*/  LOP3.LUT R3, R3, 0xfffffffc, RZ, 0xc0, !PT ;  /* 0xfffffffc03037812 */ /* 0x000fe400078ec0ff */
[----:B------:R-:W-:-:S03]  /*00e0*/  LEA.HI R2, R0, R0, RZ, 0x2 ;  /* 0x0000000000027211 */ /* 0x000fc600078f10ff */
[----:B------:R-:W-:Y:S01]  /*00f0*/  IMAD.MOV R3, RZ, RZ, -R3 ;  /* 0x000000ffff037224 */ /* 0x000fe200078e0a03 */
[----:B------:R-:W-:-:S04]  /*0100*/  LOP3.LUT R2, R2, 0xfffffffc, RZ, 0xc0, !PT ;  /* 0xfffffffc02027812 */ /* 0x000fc800078ec0ff */
[----:B------:R-:W-:Y:S01]  /*0110*/  VIADDMNMX R6, R4, R3, RZ, !PT ;  /* 0x0000000304067246 */ /* 0x000fe200078001ff */
[----:B------:R-:W-:Y:S02]  /*0120*/  IMAD.MOV R5, RZ, RZ, -R2 ;  /* 0x000000ffff057224 */ /* 0x000fe400078e0a02 */
[----:B------:R-:W1:Y:S01]  /*0130*/  LDC.64 R2, c[0x0][0x218] ;  /* 0x00008600ff027b82 */ /* 0x000e620000000a00 */
[----:B------:R-:W-:Y:S02]  /*0140*/  I2FP.F32.U32 R6, R6 ;  /* 0x0000000600067245 */ /* 0x000fe40000201000 */
[----:B------:R-:W-:Y:S02]  /*0150*/  VIADDMNMX R5, R0, R5, RZ, !PT ;  /* 0x0000000500057246 */ /* 0x000fe400078001ff */
[----:B------:R-:W2:Y:S02]  /*0160*/  F2I.TRUNC.NTZ R0, R6 ;  /* 0x0000000600007305 */ /* 0x000ea4000020f100 */
[----:B------:R-:W-:-:S06]  /*0170*/  I2FP.F32.U32 R5, R5 ;  /* 0x0000000500057245 */ /* 0x000fcc0000201000 */
[----:B------:R-:W3:Y:S01]  /*0180*/  F2I.TRUNC.NTZ R7, R5 ;  /* 0x0000000500077305 */ /* 0x000ee2000020f100 */
[----:B--2---:R-:W-:Y:S02]  /*0190*/  ISETP.LT.U32.AND P0, PT, R0, 0x2, PT ;  /* 0x000000020000780c */ /* 0x004fe40003f01070 */
[----:B------:R-:W-:-:S04]  /*01a0*/  SHF.R.S32.HI R10, RZ, 0x1f, R0 ;  /* 0x0000001fff0a7819 */ /* 0x000fc80000011400 */
[----:B------:R-:W-:Y:S02]  /*01b0*/  ISETP.LT.AND.EX P0, PT, R10, RZ, PT, P0 ;  /* 0x000000ff0a00720c */ /* 0x000fe40003f01300 */
[C---:B---3--:R-:W-:Y:S01]  /*01c0*/  VIMNMX R11, R7.reuse, 0x2, PT ;  /* 0x00000002070b7848 */ /* 0x048fe20003fe0100 */
[----:B------:R-:W-:Y:S01]  /*01d0*/  IMAD.SHL.U32 R19, R7, 0x4, RZ ;  /* 0x0000000407137824 */ /* 0x000fe200078e00ff */
[----:B------:R-:W-:-:S03]  /*01e0*/  SEL R14, R0, 0x2, P0 ;  /* 0x00000002000e7807 */ /* 0x000fc60000000000 */
[----:B------:R-:W-:Y:S01]  /*01f0*/  IMAD.WIDE R8, R11, 0x10, R8 ;  /* 0x000000100b087825 */ /* 0x000fe200078e0208 */
[----:B------:R-:W-:Y:S02]  /*0200*/  SHF.R.S32.HI R11, RZ, 0x18, R13 ;  /* 0x00000018ff0b7819 */ /* 0x000fe4000001140d */
[----:B------:R-:W-:Y:S02]  /*0210*/  SEL R13, R10, RZ, P0 ;  /* 0x000000ff0a0d7207 */ /* 0x000fe40000000000 */
[C---:B------:R-:W-:Y:S02]  /*0220*/  LEA R12, P1, R14.reuse, UR4, 0x2 ;  /* 0x000000040e0c7c11 */ /* 0x040fe4000f8210ff */
[----:B------:R-:W-:Y:S02]  /*0230*/  SGXT R11, R11, 0x1 ;  /* 0x000000010b0b781a */ /* 0x000fe40000000200 */
[----:B------:R-:W-:Y:S02]  /*0240*/  IADD3 R10, P0, R8, UR4, RZ ;  /* 0x00000004080a7c10 */ /* 0x000fe4000ff1e0ff */
[----:B------:R-:W-:-:S02]  /*0250*/  LEA.HI.X R13, R14, UR5, R13, 0x2, P1 ;  /* 0x000000050e0d7c11 */ /* 0x000fc400088f140d */
[----:B------:R-:W-:Y:S02]  /*0260*/  IADD3 R8, P1, R8, R12, RZ ;  /* 0x0000000c08087210 */ /* 0x000fe40007f3e0ff */
[----:B------:R-:W-:Y:S02]  /*0270*/  LEA.HI R14, R11, R4, RZ, 0x4 ;  /* 0x000000040b0e7211 */ /* 0x000fe400078f20ff */
[----:B------:R-:W-:Y:S01]  /*0280*/  IADD3.X R11, R9, UR5, RZ, P0, !PT ;  /* 0x00000005090b7c10 */ /* 0x000fe200087fe4ff */
[--C-:B------:R-:W-:Y:S01]  /*0290*/  IMAD.X R9, R9, 0x1, R13.reuse, P1 ;  /* 0x0000000109097824 */ /* 0x100fe200008e060d */
[----:B------:R-:W-:Y:S01]  /*02a0*/  LOP3.LUT R17, R14, 0xfffffff0, RZ, 0xc0, !PT ;  /* 0xfffffff00e117812 */ /* 0x000fe200078ec0ff */
[C---:B------:R-:W-:Y:S01]  /*02b0*/  IMAD.WIDE R14, R19.reuse, 0x4, R12 ;  /* 0x00000004130e7825 */ /* 0x040fe200078e020c */
[----:B------:R-:W-:Y:S01]  /*02c0*/  ISETP.GE.AND P0, PT, R4, 0x100, PT ;  /* 0x000001000400780c */ /* 0x000fe20003f06270 */
[----:B------:R-:W-:Y:S01]  /*02d0*/  ULDC.64 UR4, c[0x0][0x208] ;  /* 0x0000820000047ab9 */ /* 0x000fe20000000a00 */
[----:B------:R-:W-:Y:S01]  /*02e0*/  IADD3 R19, R19, R17, R0 ;  /* 0x0000001113137210 */ /* 0x000fe20007ffe000 */
[----:B------:R-:W-:-:S04]  /*02f0*/  IMAD.WIDE R12, R0, 0x4, R10 ;  /* 0x00000004000c7825 */ /* 0x000fc800078e020a */
[----:B------:R-:W-:-:S04]  /*0300*/  IMAD.WIDE R8, R17, 0x4, R8 ;  /* 0x0000000411087825 */ /* 0x000fc800078e0208 */
[----:B------:R-:W-:-:S04]  /*0310*/  IMAD.WIDE R10, R17, 0x4, R14 ;  /* 0x00000004110a7825 */ /* 0x000fc800078e020e */
[----:B------:R-:W-:Y:S01]  /*0320*/  IMAD.WIDE R12, R17, 0x4, R12 ;  /* 0x00000004110c7825 */ /* 0x000fe200078e020c */
[----:B------:R-:W-:Y:S01]  /*0330*/  CS2R R16, SRZ ;  /* 0x0000000000107805 */ /* 0x000fe2000001ff00 */
[----:B------:R-:W2:Y:S02]  /*0340*/  @!P0 LDG.E.EL R21, desc[UR4][R10.64+0x4] ;  /* 0x000004040a158981 */ /* 0x000ea4000c2e1900 */
[----:B-1----:R-:W-:Y:S02]  /*0350*/  IMAD.WIDE R14, R19, 0x4, R2 ;  /* 0x00000004130e7825 */ /* 0x002fe400078e0202 */
[----:B------:R-:W1:Y:S01]  /*0360*/  LDC.64 R2, c[0x0][0x210] ;  /* 0x00008400ff027b82 */ /* 0x000e620000000a00 */
[----:B------:R-:W3:Y:S04]  /*0370*/  @!P0 LDG.E.EL R17, desc[UR4][R8.64+0x4] ;  /* 0x0000040408118981 */ /* 0x000ee8000c2e1900 */
[----:B------:R-:W3:Y:S04]  /*0380*/  @!P0 LDG.E.EL R16, desc[UR4][R12.64] ;  /* 0x000000040c108981 */ /* 0x000ee8000c2e1900 */
[----:B------:R-:W2:Y:S01]  /*0390*/  @!P0 LDG.E.EL R18, desc[UR4][R14.64] ;  /* 0x000000040e128981 */ /* 0x000ea2000c2e1900 */
[----:B------:R-:W-:-:S02]  /*03a0*/  I2FP.F32.S32 R19, R0 ;  /* 0x0000000000137245 */ /* 0x000fc40000201400 */
[----:B------:R-:W-:-:S03]  /*03b0*/  I2FP.F32.S32 R0, R7 ;  /* 0x0000000700007245 */ /* 0x000fc60000201400 */
[----:B------:R-:W-:Y:S02]  /*03c0*/  FADD.SAT R19, R6, -R19 ;  /* 0x8000001306137221 */ /* 0x000fe40000002000 */
[----:B------:R-:W-:Y:S01]  /*03d0*/  FADD.SAT R0, R5, -R0 ;  /* 0x8000000005007221 */ /* 0x000fe20000002000 */
[----:B-1----:R-:W-:-:S04]  /*03e0*/  IMAD.WIDE R2, R4, 0x4, R2 ;  /* 0x0000000404027825 */ /* 0x002fc800078e0202 */
[----:B---3--:R-:W-:Y:S01]  /*03f0*/  FADD R17, R17, -R16 ;  /* 0x8000001011117221 */ /* 0x008fe20000000000 */
[----:B--2---:R-:W-:-:S03]  /*0400*/  FADD R21, R21, -R18 ;  /* 0x8000001215157221 */ /* 0x004fc60000000000 */
[C---:B------:R-:W-:Y:S01]  /*0410*/  FFMA R17, R19.reuse, R17, R16 ;  /* 0x0000001113117223 */ /* 0x040fe20000000010 */
[----:B------:R-:W-:-:S04]  /*0420*/  FFMA R18, R19, R21, R18 ;  /* 0x0000001513127223 */ /* 0x000fc80000000012 */
[----:B------:R-:W-:-:S04]  /*0430*/  FADD R17, R17, -R18 ;  /* 0x8000001211117221 */ /* 0x000fc80000000000 */
[----:B------:R-:W-:Y:S01]  /*0440*/  FFMA R17, R17, R0, R18 ;  /* 0x0000000011117223 */ /* 0x000fe20000000012 */
[----:B------:R-:W-:Y:S06]  /*0450*/  @P0 EXIT ;  /* 0x000000000000094d */ /* 0x000fec0003800000 */
[----:B------:R-:W-:Y:S01]  /*0460*/  STG.E desc[UR4][R2.64], R17 ;  /* 0x0000001102007986 */ /* 0x000fe2000c101904 */
[----:B------:R-:W-:Y:S05]  /*0470*/  EXIT ;  /* 0x000000000000794d */ /* 0x000fea0003800000 */
.L_x_0:
[----:B------:R-:W-:-:S00]  /*0480*/  BRA `(.L_x_0) ;  /* 0xfffffffc00fc7947 */ /* 0x000fc0000383ffff */
[----:B------:R-:W-:-:S00]  /*0490*/  NOP ;  /* 0x0000000000007918 */ /* 0x000fc00000000000 */
        /* <DEDUP_REMOVED lines=14> */
.L_x_1:


//--------------------- .nv.constant0.triton_poi_fused__to_copy__unsafe_index_add_arange_clamp_mul_sub_0 --------------------------
	.section	.nv.constant0.triton_poi_fused__to_copy__unsafe_index_add_arange_clamp_mul_sub_0,"a",@progbits
	.sectionflags	@""
	.align	4
.nv.constant0.triton_poi_fused__to_copy__unsafe_index_add_arange_clamp_mul_sub_0:
	.zero		548
